//
// Generated by NVIDIA NVVM Compiler
//
// Compiler Build ID: CL-36424714
// Cuda compilation tools, release 13.0, V13.0.88
// Based on NVVM 20.0.0
//

.version 9.0
.target sm_100
.address_size 64

	// .globl	_Z13convolution2DPfS_S_ii

.visible .entry _Z13convolution2DPfS_S_ii(
	.param .u64 .ptr .align 1 _Z13convolution2DPfS_S_ii_param_0,
	.param .u64 .ptr .align 1 _Z13convolution2DPfS_S_ii_param_1,
	.param .u64 .ptr .align 1 _Z13convolution2DPfS_S_ii_param_2,
	.param .u32 _Z13convolution2DPfS_S_ii_param_3,
	.param .u32 _Z13convolution2DPfS_S_ii_param_4
)
{
	.reg .pred 	%p<32>;
	.reg .b32 	%r<19>;
	.reg .b32 	%f<47>;
	.reg .b64 	%rd<15>;

	ld.param.u64 	%rd7, [_Z13convolution2DPfS_S_ii_param_0];
	ld.param.u64 	%rd6, [_Z13convolution2DPfS_S_ii_param_1];
	ld.param.u64 	%rd8, [_Z13convolution2DPfS_S_ii_param_2];
	ld.param.u32 	%r6, [_Z13convolution2DPfS_S_ii_param_3];
	ld.param.u32 	%r7, [_Z13convolution2DPfS_S_ii_param_4];
	cvta.to.global.u64 	%rd1, %rd8;
	cvta.to.global.u64 	%rd2, %rd7;
	mov.u32 	%r8, %tid.x;
	mov.u32 	%r9, %tid.y;
	mov.u32 	%r10, %ctaid.y;
	mov.u32 	%r11, %ntid.y;
	mad.lo.s32 	%r1, %r10, %r11, %r9;
	mov.u32 	%r12, %ctaid.x;
	mov.u32 	%r13, %ntid.x;
	mad.lo.s32 	%r2, %r12, %r13, %r8;
	setp.ge.s32 	%p3, %r1, %r7;
	setp.ge.s32 	%p4, %r2, %r6;
	or.pred  	%p5, %p4, %p3;
	@%p5 bra 	$L__BB0_20;
	setp.eq.s32 	%p6, %r1, 0;
	add.s32 	%r14, %r1, -1;
	mad.lo.s32 	%r15, %r14, %r6, %r2;
	setp.lt.s32 	%p7, %r2, 1;
	add.s32 	%r3, %r15, -1;
	mul.wide.s32 	%rd9, %r3, 4;
	add.s64 	%rd3, %rd2, %rd9;
	mov.f32 	%f39, 0f00000000;
	or.pred  	%p8, %p6, %p7;
	@%p8 bra 	$L__BB0_3;
	ld.global.f32 	%f20, [%rd3];
	ld.global.f32 	%f21, [%rd1];
	fma.rn.f32 	%f39, %f20, %f21, 0f00000000;
$L__BB0_3:
	setp.eq.s32 	%p9, %r1, 0;
	setp.lt.s32 	%p10, %r2, 0;
	or.pred  	%p11, %p9, %p10;
	@%p11 bra 	$L__BB0_5;
	ld.global.f32 	%f22, [%rd3+4];
	ld.global.f32 	%f23, [%rd1+4];
	fma.rn.f32 	%f39, %f22, %f23, %f39;
$L__BB0_5:
	setp.eq.s32 	%p12, %r1, 0;
	add.s32 	%r16, %r2, 2;
	setp.gt.s32 	%p13, %r2, -2;
	setp.le.s32 	%p14, %r16, %r6;
	and.pred  	%p1, %p13, %p14;
	not.pred 	%p16, %p1;
	or.pred  	%p17, %p12, %p16;
	@%p17 bra 	$L__BB0_7;
	ld.global.f32 	%f24, [%rd3+8];
	ld.global.f32 	%f25, [%rd1+8];
	fma.rn.f32 	%f39, %f24, %f25, %f39;
$L__BB0_7:
	setp.gt.s32 	%p18, %r2, 0;
	setp.le.s32 	%p19, %r2, %r6;
	and.pred  	%p2, %p18, %p19;
	add.s32 	%r4, %r3, %r6;
	mul.wide.s32 	%rd10, %r4, 4;
	add.s64 	%rd4, %rd2, %rd10;
	not.pred 	%p20, %p2;
	@%p20 bra 	$L__BB0_9;
	ld.global.f32 	%f26, [%rd4];
	ld.global.f32 	%f27, [%rd1+12];
	fma.rn.f32 	%f39, %f26, %f27, %f39;
$L__BB0_9:
	setp.lt.s32 	%p21, %r2, 0;
	@%p21 bra 	$L__BB0_11;
	ld.global.f32 	%f28, [%rd4+4];
	ld.global.f32 	%f29, [%rd1+16];
	fma.rn.f32 	%f39, %f28, %f29, %f39;
$L__BB0_11:
	@%p16 bra 	$L__BB0_13;
	ld.global.f32 	%f30, [%rd4+8];
	ld.global.f32 	%f31, [%rd1+20];
	fma.rn.f32 	%f39, %f30, %f31, %f39;
$L__BB0_13:
	add.s32 	%r5, %r1, 2;
	setp.gt.u32 	%p23, %r5, %r7;
	add.s32 	%r17, %r4, %r6;
	mul.wide.s32 	%rd11, %r17, 4;
	add.s64 	%rd5, %rd2, %rd11;
	or.pred  	%p25, %p23, %p20;
	@%p25 bra 	$L__BB0_15;
	ld.global.f32 	%f32, [%rd5];
	ld.global.f32 	%f33, [%rd1+24];
	fma.rn.f32 	%f39, %f32, %f33, %f39;
$L__BB0_15:
	setp.gt.u32 	%p26, %r5, %r7;
	setp.lt.s32 	%p27, %r2, 0;
	or.pred  	%p28, %p26, %p27;
	@%p28 bra 	$L__BB0_17;
	ld.global.f32 	%f34, [%rd5+4];
	ld.global.f32 	%f35, [%rd1+28];
	fma.rn.f32 	%f39, %f34, %f35, %f39;
$L__BB0_17:
	setp.gt.u32 	%p29, %r5, %r7;
	or.pred  	%p31, %p29, %p16;
	@%p31 bra 	$L__BB0_19;
	ld.global.f32 	%f36, [%rd5+8];
	ld.global.f32 	%f37, [%rd1+32];
	fma.rn.f32 	%f39, %f36, %f37, %f39;
$L__BB0_19:
	mad.lo.s32 	%r18, %r1, %r6, %r2;
	cvta.to.global.u64 	%rd12, %rd6;
	mul.wide.s32 	%rd13, %r18, 4;
	add.s64 	%rd14, %rd12, %rd13;
	st.global.f32 	[%rd14], %f39;
$L__BB0_20:
	ret;

}


// ===== COMPILED SASS (sm_100) =====

	.target	sm_100

	.elftype	@"ET_EXEC"


//--------------------- .note.nv.tkinfo           --------------------------
	.section	.note.nv.tkinfo,"",@"SHT_NOTE"
	.sectionflags	@"SHF_NOTE_NV_TKINFO"
	.tkinfo
        /*0018*/ 	.word	0x00000002
        /*0030*/ 	.string	""
        /*0030*/ 	.string	"ptxas"
        /*0030*/ 	.string	"Cuda compilation tools, release 13.0, V13.0.88"
        /*0030*/ 	.string	"Build cuda_13.0.r13.0/compiler.36424714_0"
        /*0030*/ 	.string	"-arch sm_100 -m 64 "



//--------------------- .note.nv.cuinfo           --------------------------
	.section	.note.nv.cuinfo,"",@"SHT_NOTE"
	.sectionflags	@"SHF_NOTE_NV_CUINFO"
        /*0018*/ 	.short	0x0002
        /*001a*/ 	.short	0x0064
        /*001c*/ 	.short	0x0082
	.zero		2


//--------------------- .nv.info                  --------------------------
	.section	.nv.info,"",@"SHT_CUDA_INFO"
	.align	4


	//----- nvinfo : EIATTR_REGCOUNT
	.align		4
        /*0000*/ 	.byte	0x04, 0x2f
        /*0002*/ 	.short	(.L_1 - .L_0)
	.align		4
.L_0:
        /*0004*/ 	.word	index@(_Z13convolution2DPfS_S_ii)
        /*0008*/ 	.word	0x00000020


	//----- nvinfo : EIATTR_FRAME_SIZE
	.align		4
.L_1:
        /*000c*/ 	.byte	0x04, 0x11
        /*000e*/ 	.short	(.L_3 - .L_2)
	.align		4
.L_2:
        /*0010*/ 	.word	index@(_Z13convolution2DPfS_S_ii)
        /*0014*/ 	.word	0x00000000


	//----- nvinfo : EIATTR_MIN_STACK_SIZE
	.align		4
.L_3:
        /*0018*/ 	.byte	0x04, 0x12
        /*001a*/ 	.short	(.L_5 - .L_4)
	.align		4
.L_4:
        /*001c*/ 	.word	index@(_Z13convolution2DPfS_S_ii)
        /*0020*/ 	.word	0x00000000
.L_5:


//--------------------- .nv.compat                --------------------------
	.section	.nv.compat,"",@"SHT_CUDA_COMPAT_INFO"
	.align	4
        /*0000*/ 	.byte	0x02, 0x09, 0x00, 0x00, 0x02, 0x02, 0x01, 0x00, 0x02, 0x05, 0x05, 0x00, 0x03, 0x07, 0x01, 0x01
        /*0010*/ 	.byte	0x02, 0x03, 0x00, 0x00, 0x02, 0x06, 0x01, 0x00, 0x04, 0x0b, 0x08, 0x00, 0x09, 0x00, 0x00, 0x00
        /*0020*/ 	.byte	0x00, 0x00, 0x00, 0x00


//--------------------- .nv.info._Z13convolution2DPfS_S_ii --------------------------
	.section	.nv.info._Z13convolution2DPfS_S_ii,"",@"SHT_CUDA_INFO"
	.sectionflags	@""
	.align	4


	//----- nvinfo : EIATTR_CUDA_API_VERSION
	.align		4
        /*0000*/ 	.byte	0x04, 0x37
        /*0002*/ 	.short	(.L_7 - .L_6)
.L_6:
        /*0004*/ 	.word	0x00000082


	//----- nvinfo : EIATTR_KPARAM_INFO
	.align		4
.L_7:
        /*0008*/ 	.byte	0x04, 0x17
        /*000a*/ 	.short	(.L_9 - .L_8)
.L_8:
        /*000c*/ 	.word	0x00000000
        /*0010*/ 	.short	0x0004
        /*0012*/ 	.short	0x001c
        /*0014*/ 	.byte	0x00, 0xf0, 0x11, 0x00


	//----- nvinfo : EIATTR_KPARAM_INFO
	.align		4
.L_9:
        /*0018*/ 	.byte	0x04, 0x17
        /*001a*/ 	.short	(.L_11 - .L_10)
.L_10:
        /*001c*/ 	.word	0x00000000
        /*0020*/ 	.short	0x0003
        /*0022*/ 	.short	0x0018
        /*0024*/ 	.byte	0x00, 0xf0, 0x11, 0x00


	//----- nvinfo : EIATTR_KPARAM_INFO
	.align		4
.L_11:
        /*0028*/ 	.byte	0x04, 0x17
        /*002a*/ 	.short	(.L_13 - .L_12)
.L_12:
        /*002c*/ 	.word	0x00000000
        /*0030*/ 	.short	0x0002
        /*0032*/ 	.short	0x0010
        /*0034*/ 	.byte	0x00, 0xf5, 0x21, 0x00


	//----- nvinfo : EIATTR_KPARAM_INFO
	.align		4
.L_13:
        /*0038*/ 	.byte	0x04, 0x17
        /*003a*/ 	.short	(.L_15 - .L_14)
.L_14:
        /*003c*/ 	.word	0x00000000
        /*0040*/ 	.short	0x0001
        /*0042*/ 	.short	0x0008
        /*0044*/ 	.byte	0x00, 0xf5, 0x21, 0x00


	//----- nvinfo : EIATTR_KPARAM_INFO
	.align		4
.L_15:
        /*0048*/ 	.byte	0x04, 0x17
        /*004a*/ 	.short	(.L_17 - .L_16)
.L_16:
        /*004c*/ 	.word	0x00000000
        /*0050*/ 	.short	0x0000
        /*0052*/ 	.short	0x0000
        /*0054*/ 	.byte	0x00, 0xf5, 0x21, 0x00


	//----- nvinfo : EIATTR_SPARSE_MMA_MASK
	.align		4
.L_17:
        /*0058*/ 	.byte	0x03, 0x50
        /*005a*/ 	.short	0x0000


	//----- nvinfo : EIATTR_MAXREG_COUNT
	.align		4
        /*005c*/ 	.byte	0x03, 0x1b
        /*005e*/ 	.short	0x00ff


	//----- nvinfo : EIATTR_MERCURY_ISA_VERSION
	.align		4
        /*0060*/ 	.byte	0x03, 0x5f
        /*0062*/ 	.short	0x0101


	//----- nvinfo : EIATTR_VRC_CTA_INIT_COUNT
	.align		4
        /*0064*/ 	.byte	0x02, 0x4a
	.zero		1
	.zero		1


	//----- nvinfo : EIATTR_EXIT_INSTR_OFFSETS
	.align		4
        /*0068*/ 	.byte	0x04, 0x1c
        /*006a*/ 	.short	(.L_19 - .L_18)


	//   ....[0]....
.L_18:
        /*006c*/ 	.word	0x000000c0


	//   ....[1]....
        /*0070*/ 	.word	0x000004e0


	//----- nvinfo : EIATTR_CBANK_PARAM_SIZE
	.align		4
.L_19:
        /*0074*/ 	.byte	0x03, 0x19
        /*0076*/ 	.short	0x0020


	//----- nvinfo : EIATTR_PARAM_CBANK
	.align		4
        /*0078*/ 	.byte	0x04, 0x0a
        /*007a*/ 	.short	(.L_21 - .L_20)
	.align		4
.L_20:
        /*007c*/ 	.word	index@(.nv.constant0._Z13convolution2DPfS_S_ii)
        /*0080*/ 	.short	0x0380
        /*0082*/ 	.short	0x0020


	//----- nvinfo : EIATTR_SW_WAR
	.align		4
.L_21:
        /*0084*/ 	.byte	0x04, 0x36
        /*0086*/ 	.short	(.L_23 - .L_22)
.L_22:
        /*0088*/ 	.word	0x00000008
.L_23:


//--------------------- .nv.callgraph             --------------------------
	.section	.nv.callgraph,"",@"SHT_CUDA_CALLGRAPH"
	.align	4
	.sectionentsize	8
	.align		4
        /*0000*/ 	.word	0x00000000
	.align		4
        /*0004*/ 	.word	0xffffffff
	.align		4
        /*0008*/ 	.word	0x00000000
	.align		4
        /*000c*/ 	.word	0xfffffffe
	.align		4
        /*0010*/ 	.word	0x00000000
	.align		4
        /*0014*/ 	.word	0xfffffffd
	.align		4
        /*0018*/ 	.word	0x00000000
	.align		4
        /*001c*/ 	.word	0xfffffffc


//--------------------- .text._Z13convolution2DPfS_S_ii --------------------------
	.section	.text._Z13convolution2DPfS_S_ii,"ax",@progbits
	.align	128
        .global         _Z13convolution2DPfS_S_ii
        .type           _Z13convolution2DPfS_S_ii,@function
        .size           _Z13convolution2DPfS_S_ii,(.L_x_1 - _Z13convolution2DPfS_S_ii)
        .other          _Z13convolution2DPfS_S_ii,@"STO_CUDA_ENTRY STV_DEFAULT"
_Z13convolution2DPfS_S_ii:
.text._Z13convolution2DPfS_S_ii:
[----:B------:R-:W-:Y:S01]  /*0000*/  LDC R1, c[0x0][0x37c] ;  /* 0x0000df00ff017b82 */ /* 0x000fe20000000800 */
[----:B------:R-:W0:Y:S07]  /*0010*/  S2R R17, SR_TID.Y ;  /* 0x0000000000117919 */ /* 0x000e2e0000002200 */
[----:B------:R-:W0:Y:S01]  /*0020*/  S2UR UR4, SR_CTAID.Y ;  /* 0x00000000000479c3 */ /* 0x000e220000002600 */
[----:B------:R-:W1:Y:S01]  /*0030*/  LDCU.64 UR6, c[0x0][0x398] ;  /* 0x00007300ff0677ac */ /* 0x000e620008000a00 */
[----:B------:R-:W2:Y:S06]  /*0040*/  S2R R18, SR_TID.X ;  /* 0x0000000000127919 */ /* 0x000eac0000002100 */
[----:B------:R-:W0:Y:S08]  /*0050*/  LDC R0, c[0x0][0x364] ;  /* 0x0000d900ff007b82 */ /* 0x000e300000000800 */
[----:B------:R-:W2:Y:S08]  /*0060*/  S2UR UR5, SR_CTAID.X ;  /* 0x00000000000579c3 */ /* 0x000eb00000002500 */
[----:B------:R-:W2:Y:S01]  /*0070*/  LDC R3, c[0x0][0x360] ;  /* 0x0000d800ff037b82 */ /* 0x000ea20000000800 */
[----:B0-----:R-:W-:-:S05]  /*0080*/  IMAD R17, R0, UR4, R17 ;  /* 0x0000000400117c24 */ /* 0x001fca000f8e0211 */
[----:B-1----:R-:W-:Y:S01]  /*0090*/  ISETP.GE.AND P0, PT, R17, UR7, PT ;  /* 0x0000000711007c0c */ /* 0x002fe2000bf06270 */
[----:B--2---:R-:W-:-:S05]  /*00a0*/  IMAD R18, R3, UR5, R18 ;  /* 0x0000000503127c24 */ /* 0x004fca000f8e0212 */
[----:B------:R-:W-:-:S13]  /*00b0*/  ISETP.GE.OR P0, PT, R18, UR6, P0 ;  /* 0x0000000612007c0c */ /* 0x000fda0008706670 */
[----:B------:R-:W-:Y:S05]  /*00c0*/  @P0 EXIT ;  /* 0x000000000000094d */ /* 0x000fea0003800000 */
[C---:B------:R-:W-:Y:S01]  /*00d0*/  ISETP.GE.AND P0, PT, R18.reuse, 0x1, PT ;  /* 0x000000011200780c */ /* 0x040fe20003f06270 */
[----:B------:R-:W0:Y:S01]  /*00e0*/  LDC.64 R2, c[0x0][0x380] ;  /* 0x0000e000ff027b82 */ /* 0x000e220000000a00 */
[----:B------:R-:W-:Y:S01]  /*00f0*/  ISETP.GE.AND P4, PT, R18, RZ, PT ;  /* 0x000000ff1200720c */ /* 0x000fe20003f86270 */
[----:B------:R-:W1:Y:S01]  /*0100*/  LDCU.64 UR4, c[0x0][0x358] ;  /* 0x00006b00ff0477ac */ /* 0x000e620008000a00 */
[C---:B------:R-:W-:Y:S02]  /*0110*/  ISETP.EQ.OR P0, PT, R17.reuse, RZ, !P0 ;  /* 0x000000ff1100720c */ /* 0x040fe40004702670 */
[C---:B------:R-:W-:Y:S02]  /*0120*/  ISETP.EQ.OR P3, PT, R17.reuse, RZ, !P4 ;  /* 0x000000ff1100720c */ /* 0x040fe40006762670 */
[----:B------:R-:W-:-:S05]  /*0130*/  IADD3 R9, PT, PT, R17, -0x1, RZ ;  /* 0xffffffff11097810 */ /* 0x000fca0007ffe0ff */
[----:B------:R-:W-:-:S04]  /*0140*/  IMAD R9, R9, UR6, R18 ;  /* 0x0000000609097c24 */ /* 0x000fc8000f8e0212 */
[----:B------:R-:W2:Y:S01]  /*0150*/  @!P0 LDC.64 R4, c[0x0][0x390] ;  /* 0x0000e400ff048b82 */ /* 0x000ea20000000a00 */
[----:B------:R-:W-:-:S07]  /*0160*/  IADD3 R11, PT, PT, R9, -0x1, RZ ;  /* 0xffffffff090b7810 */ /* 0x000fce0007ffe0ff */
[----:B------:R-:W3:Y:S01]  /*0170*/  @!P3 LDC.64 R6, c[0x0][0x390] ;  /* 0x0000e400ff06bb82 */ /* 0x000ee20000000a00 */
[----:B0-----:R-:W-:-:S05]  /*0180*/  IMAD.WIDE R22, R11, 0x4, R2 ;  /* 0x000000040b167825 */ /* 0x001fca00078e0202 */
[----:B-1----:R-:W4:Y:S04]  /*0190*/  @!P0 LDG.E R0, desc[UR4][R22.64] ;  /* 0x0000000416008981 */ /* 0x002f28000c1e1900 */
[----:B------:R-:W5:Y:S04]  /*01a0*/  @!P3 LDG.E R15, desc[UR4][R22.64+0x4] ;  /* 0x00000404160fb981 */ /* 0x000f68000c1e1900 */
[----:B--2---:R0:W4:Y:S04]  /*01b0*/  @!P0 LDG.E R9, desc[UR4][R4.64] ;  /* 0x0000000404098981 */ /* 0x004128000c1e1900 */
[----:B---3--:R-:W5:Y:S01]  /*01c0*/  @!P3 LDG.E R6, desc[UR4][R6.64+0x4] ;  /* 0x000004040606b981 */ /* 0x008f62000c1e1900 */
[----:B------:R-:W-:-:S05]  /*01d0*/  VIADD R8, R18, 0x2 ;  /* 0x0000000212087836 */ /* 0x000fca0000000000 */
[----:B------:R-:W-:-:S04]  /*01e0*/  ISETP.GT.AND P1, PT, R8, UR6, PT ;  /* 0x0000000608007c0c */ /* 0x000fc8000bf24270 */
[C---:B------:R-:W-:Y:S02]  /*01f0*/  ISETP.GT.AND P1, PT, R18.reuse, -0x2, !P1 ;  /* 0xfffffffe1200780c */ /* 0x040fe40004f24270 */
[C---:B------:R-:W-:Y:S02]  /*0200*/  ISETP.GT.AND P2, PT, R18.reuse, UR6, PT ;  /* 0x0000000612007c0c */ /* 0x040fe4000bf44270 */
[C---:B------:R-:W-:Y:S02]  /*0210*/  ISETP.EQ.OR P5, PT, R17.reuse, RZ, !P1 ;  /* 0x000000ff1100720c */ /* 0x040fe40004fa2670 */
[----:B------:R-:W-:Y:S02]  /*0220*/  ISETP.GT.AND P2, PT, R18, RZ, !P2 ;  /* 0x000000ff1200720c */ /* 0x000fe40005744270 */
[----:B------:R-:W-:Y:S01]  /*0230*/  IADD3 R8, PT, PT, R17, 0x2, RZ ;  /* 0x0000000211087810 */ /* 0x000fe20007ffe0ff */
[----:B------:R-:W-:-:S03]  /*0240*/  IMAD.MOV.U32 R16, RZ, RZ, RZ ;  /* 0x000000ffff107224 */ /* 0x000fc600078e00ff */
[----:B------:R-:W-:-:S05]  /*0250*/  ISETP.GT.U32.OR P6, PT, R8, UR7, !P2 ;  /* 0x0000000708007c0c */ /* 0x000fca000d7c4470 */
[----:B------:R-:W1:Y:S08]  /*0260*/  @!P5 LDC.64 R24, c[0x0][0x390] ;  /* 0x0000e400ff18db82 */ /* 0x000e700000000a00 */
[----:B------:R-:W2:Y:S01]  /*0270*/  @P4 LDC.64 R12, c[0x0][0x390] ;  /* 0x0000e400ff0c4b82 */ /* 0x000ea20000000a00 */
[----:B------:R-:W-:Y:S01]  /*0280*/  IADD3 R29, PT, PT, R11, UR6, RZ ;  /* 0x000000060b1d7c10 */ /* 0x000fe2000fffe0ff */
[----:B------:R3:W5:Y:S06]  /*0290*/  @!P5 LDG.E R19, desc[UR4][R22.64+0x8] ;  /* 0x000008041613d981 */ /* 0x00076c000c1e1900 */
[----:B0-----:R-:W0:Y:S01]  /*02a0*/  @P2 LDC.64 R4, c[0x0][0x390] ;  /* 0x0000e400ff042b82 */ /* 0x001e220000000a00 */
[C---:B------:R-:W-:Y:S01]  /*02b0*/  IMAD.WIDE R20, R29.reuse, 0x4, R2 ;  /* 0x000000041d147825 */ /* 0x040fe200078e0202 */
[----:B------:R-:W-:-:S04]  /*02c0*/  IADD3 R28, PT, PT, R29, UR6, RZ ;  /* 0x000000061d1c7c10 */ /* 0x000fc8000fffe0ff */
[----:B------:R-:W5:Y:S01]  /*02d0*/  @P2 LDG.E R27, desc[UR4][R20.64] ;  /* 0x00000004141b2981 */ /* 0x000f62000c1e1900 */
[----:B------:R-:W-:Y:S01]  /*02e0*/  IMAD.WIDE R2, R28, 0x4, R2 ;  /* 0x000000041c027825 */ /* 0x000fe200078e0202 */
[----:B---3--:R-:W3:Y:S02]  /*02f0*/  LDC.64 R22, c[0x0][0x388] ;  /* 0x0000e200ff167b82 */ /* 0x008ee40000000a00 */
[----:B------:R-:W3:Y:S04]  /*0300*/  @P4 LDG.E R29, desc[UR4][R20.64+0x4] ;  /* 0x00000404141d4981 */ /* 0x000ee8000c1e1900 */
[----:B------:R-:W3:Y:S04]  /*0310*/  @P1 LDG.E R26, desc[UR4][R20.64+0x8] ;  /* 0x00000804141a1981 */ /* 0x000ee8000c1e1900 */
[----:B--2---:R-:W2:Y:S04]  /*0320*/  @P4 LDG.E R12, desc[UR4][R12.64+0x10] ;  /* 0x000010040c0c4981 */ /* 0x004ea8000c1e1900 */
[----:B0-----:R-:W2:Y:S01]  /*0330*/  @P2 LDG.E R5, desc[UR4][R4.64+0xc] ;  /* 0x00000c0404052981 */ /* 0x001ea2000c1e1900 */
[----:B----4-:R-:W-:Y:S01]  /*0340*/  @!P0 FFMA R16, R0, R9, RZ ;  /* 0x0000000900108223 */ /* 0x010fe200000000ff */
[----:B------:R-:W-:-:S02]  /*0350*/  ISETP.GT.U32.OR P0, PT, R8, UR7, !P4 ;  /* 0x0000000708007c0c */ /* 0x000fc4000e704470 */
[----:B-1----:R-:W4:Y:S01]  /*0360*/  @!P5 LDG.E R0, desc[UR4][R24.64+0x8] ;  /* 0x000008041800d981 */ /* 0x002f22000c1e1900 */
[----:B-----5:R-:W-:Y:S01]  /*0370*/  @!P3 FFMA R16, R15, R6, R16 ;  /* 0x000000060f10b223 */ /* 0x020fe20000000010 */
[----:B------:R-:W-:Y:S01]  /*0380*/  ISETP.GT.U32.OR P3, PT, R8, UR7, !P1 ;  /* 0x0000000708007c0c */ /* 0x000fe2000cf64470 */
[----:B------:R-:W0:Y:S01]  /*0390*/  @P1 LDC.64 R6, c[0x0][0x390] ;  /* 0x0000e400ff061b82 */ /* 0x000e220000000a00 */
[----:B------:R-:W5:Y:S07]  /*03a0*/  @!P6 LDG.E R25, desc[UR4][R2.64] ;  /* 0x000000040219e981 */ /* 0x000f6e000c1e1900 */
[----:B------:R-:W5:Y:S01]  /*03b0*/  @!P0 LDG.E R4, desc[UR4][R2.64+0x4] ;  /* 0x0000040402048981 */ /* 0x000f62000c1e1900 */
[----:B------:R-:W1:Y:S03]  /*03c0*/  @!P6 LDC.64 R8, c[0x0][0x390] ;  /* 0x0000e400ff08eb82 */ /* 0x000e660000000a00 */
[----:B------:R-:W5:Y:S05]  /*03d0*/  @!P3 LDG.E R24, desc[UR4][R2.64+0x8] ;  /* 0x000008040218b981 */ /* 0x000f6a000c1e1900 */
[----:B------:R-:W3:Y:S08]  /*03e0*/  @!P0 LDC.64 R10, c[0x0][0x390] ;  /* 0x0000e400ff0a8b82 */ /* 0x000ef00000000a00 */
[----:B------:R-:W3:Y:S01]  /*03f0*/  @!P3 LDC.64 R14, c[0x0][0x390] ;  /* 0x0000e400ff0ebb82 */ /* 0x000ee20000000a00 */
[----:B0-----:R-:W5:Y:S04]  /*0400*/  @P1 LDG.E R7, desc[UR4][R6.64+0x14] ;  /* 0x0000140406071981 */ /* 0x001f68000c1e1900 */
[----:B-1----:R-:W5:Y:S04]  /*0410*/  @!P6 LDG.E R8, desc[UR4][R8.64+0x18] ;  /* 0x000018040808e981 */ /* 0x002f68000c1e1900 */
[----:B---3--:R-:W3:Y:S04]  /*0420*/  @!P0 LDG.E R11, desc[UR4][R10.64+0x1c] ;  /* 0x00001c040a0b8981 */ /* 0x008ee8000c1e1900 */
[----:B------:R-:W3:Y:S01]  /*0430*/  @!P3 LDG.E R15, desc[UR4][R14.64+0x20] ;  /* 0x000020040e0fb981 */ /* 0x000ee2000c1e1900 */
[----:B------:R-:W-:-:S04]  /*0440*/  IMAD R17, R17, UR6, R18 ;  /* 0x0000000611117c24 */ /* 0x000fc8000f8e0212 */
[----:B------:R-:W-:-:S04]  /*0450*/  IMAD.WIDE R22, R17, 0x4, R22 ;  /* 0x0000000411167825 */ /* 0x000fc800078e0216 */
[----:B----4-:R-:W-:-:S04]  /*0460*/  @!P5 FFMA R16, R19, R0, R16 ;  /* 0x000000001310d223 */ /* 0x010fc80000000010 */
[----:B--2---:R-:W-:-:S04]  /*0470*/  @P2 FFMA R16, R27, R5, R16 ;  /* 0x000000051b102223 */ /* 0x004fc80000000010 */
[----:B------:R-:W-:-:S04]  /*0480*/  @P4 FFMA R16, R29, R12, R16 ;  /* 0x0000000c1d104223 */ /* 0x000fc80000000010 */
[----:B-----5:R-:W-:-:S04]  /*0490*/  @P1 FFMA R16, R26, R7, R16 ;  /* 0x000000071a101223 */ /* 0x020fc80000000010 */
[----:B------:R-:W-:-:S04]  /*04a0*/  @!P6 FFMA R16, R25, R8, R16 ;  /* 0x000000081910e223 */ /* 0x000fc80000000010 */
[----:B---3--:R-:W-:-:S04]  /*04b0*/  @!P0 FFMA R16, R4, R11, R16 ;  /* 0x0000000b04108223 */ /* 0x008fc80000000010 */
[----:B------:R-:W-:-:S05]  /*04c0*/  @!P3 FFMA R16, R24, R15, R16 ;  /* 0x0000000f1810b223 */ /* 0x000fca0000000010 */
[----:B------:R-:W-:Y:S01]  /*04d0*/  STG.E desc[UR4][R22.64], R16 ;  /* 0x0000001016007986 */ /* 0x000fe2000c101904 */
[----:B------:R-:W-:Y:S05]  /*04e0*/  EXIT ;  /* 0x000000000000794d */ /* 0x000fea0003800000 */
.L_x_0:
[----:B------:R-:W-:-:S00]  /*04f0*/  BRA `(.L_x_0) ;  /* 0xfffffffc00fc7947 */ /* 0x000fc0000383ffff */
[----:B------:R-:W-:-:S00]  /*0500*/  NOP ;  /* 0x0000000000007918 */ /* 0x000fc00000000000 */
[----:B------:R-:W-:-:S00]  /*0510*/  NOP ;  /* 0x0000000000007918 */ /* 0x000fc00000000000 */
[----:B------:R-:W-:-:S00]  /*0520*/  NOP ;  /* 0x0000000000007918 */ /* 0x000fc00000000000 */
[----:B------:R-:W-:-:S00]  /*0530*/  NOP ;  /* 0x0000000000007918 */ /* 0x000fc00000000000 */
[----:B------:R-:W-:-:S00]  /*0540*/  NOP ;  /* 0x0000000000007918 */ /* 0x000fc00000000000 */
[----:B------:R-:W-:-:S00]  /*0550*/  NOP ;  /* 0x0000000000007918 */ /* 0x000fc00000000000 */
[----:B------:R-:W-:-:S00]  /*0560*/  NOP ;  /* 0x0000000000007918 */ /* 0x000fc00000000000 */
[----:B------:R-:W-:-:S00]  /*0570*/  NOP ;  /* 0x0000000000007918 */ /* 0x000fc00000000000 */
.L_x_1:


//--------------------- .nv.shared.reserved.0     --------------------------
	.section	.nv.shared.reserved.0,"aw",@nobits
	.weak		__nv_reservedSMEM_offset_0_alias
	.size		__nv_reservedSMEM_offset_0_alias, 0, 64
	.other		__nv_reservedSMEM_offset_0_alias,@"STO_CUDA_RESERVED_SHARED STV_DEFAULT"
__nv_reservedSMEM_offset_0_alias:
	.zero		0
	.zero		64


//--------------------- .nv.constant0._Z13convolution2DPfS_S_ii --------------------------
	.section	.nv.constant0._Z13convolution2DPfS_S_ii,"a",@progbits
	.sectionflags	@""
	.align	4
.nv.constant0._Z13convolution2DPfS_S_ii:
	.zero		928


//--------------------- SYMBOLS --------------------------

	.type		.nv.reservedSmem.offset0,@object
	.size		.nv.reservedSmem.offset0,0x4
